	.headerflags	@"EF_CUDA_TEXMODE_UNIFIED EF_CUDA_64BIT_ADDRESS EF_CUDA_ACCELERATORS EF_CUDA_SM90 EF_CUDA_VIRTUAL_SM(EF_CUDA_SM90)"
	.elftype	@"ET_EXEC"


//--------------------- .nv.info                  --------------------------
	.section	.nv.info,"",@"SHT_CUDA_INFO"
	.align	4


	//----- nvinfo : EIATTR_REGCOUNT
	.align		4
        /*0000*/ 	.byte	0x04, 0x2f
        /*0002*/ 	.short	(.L_2 - .L_1)
	.align		4
.L_1:
        /*0004*/ 	.word	index@(triton_poi_fused_convolution_maximum_mul_pow_rsqrt_sub_3)
        /*0008*/ 	.word	0x00000014


	//----- nvinfo : EIATTR_MIN_STACK_SIZE
	.align		4
.L_2:
        /*000c*/ 	.byte	0x04, 0x12
        /*000e*/ 	.short	(.L_4 - .L_3)
	.align		4
.L_3:
        /*0010*/ 	.word	index@(triton_poi_fused_convolution_maximum_mul_pow_rsqrt_sub_3)
        /*0014*/ 	.word	0x00000000


	//----- nvinfo : EIATTR_FRAME_SIZE
	.align		4
.L_4:
        /*0018*/ 	.byte	0x04, 0x11
        /*001a*/ 	.short	(.L_6 - .L_5)
	.align		4
.L_5:
        /*001c*/ 	.word	index@(triton_poi_fused_convolution_maximum_mul_pow_rsqrt_sub_3)
        /*0020*/ 	.word	0x00000000


	//----- nvinfo : EIATTR_MIN_STACK_SIZE
	.align		4
.L_6:
        /*0024*/ 	.byte	0x04, 0x12
        /*0026*/ 	.short	(.L_8 - .L_7)
	.align		4
.L_7:
        /*0028*/ 	.word	index@(triton_poi_fused_convolution_maximum_mul_pow_rsqrt_sub_3)
        /*002c*/ 	.word	0x00000000
.L_8:


//--------------------- .nv.info.triton_poi_fused_convolution_maximum_mul_pow_rsqrt_sub_3 --------------------------
	.section	.nv.info.triton_poi_fused_convolution_maximum_mul_pow_rsqrt_sub_3,"",@"SHT_CUDA_INFO"
	.sectionflags	@""
	.align	4


	//----- nvinfo : EIATTR_CUDA_API_VERSION
	.align		4
        /*0000*/ 	.byte	0x04, 0x37
        /*0002*/ 	.short	(.L_10 - .L_9)
.L_9:
        /*0004*/ 	.word	0x0000007c


	//----- nvinfo : EIATTR_KPARAM_INFO
	.align		4
.L_10:
        /*0008*/ 	.byte	0x04, 0x17
        /*000a*/ 	.short	(.L_12 - .L_11)
.L_11:
        /*000c*/ 	.word	0x00000000
        /*0010*/ 	.short	0x0004
        /*0012*/ 	.short	0x0020
        /*0014*/ 	.byte	0x00, 0xf0, 0x11, 0x00


	//----- nvinfo : EIATTR_KPARAM_INFO
	.align		4
.L_12:
        /*0018*/ 	.byte	0x04, 0x17
        /*001a*/ 	.short	(.L_14 - .L_13)
.L_13:
        /*001c*/ 	.word	0x00000000
        /*0020*/ 	.short	0x0003
        /*0022*/ 	.short	0x0018
        /*0024*/ 	.byte	0x00, 0xf4, 0x21, 0x00


	//----- nvinfo : EIATTR_KPARAM_INFO
	.align		4
.L_14:
        /*0028*/ 	.byte	0x04, 0x17
        /*002a*/ 	.short	(.L_16 - .L_15)
.L_15:
        /*002c*/ 	.word	0x00000000
        /*0030*/ 	.short	0x0002
        /*0032*/ 	.short	0x0010
        /*0034*/ 	.byte	0x00, 0xf4, 0x21, 0x00


	//----- nvinfo : EIATTR_KPARAM_INFO
	.align		4
.L_16:
        /*0038*/ 	.byte	0x04, 0x17
        /*003a*/ 	.short	(.L_18 - .L_17)
.L_17:
        /*003c*/ 	.word	0x00000000
        /*0040*/ 	.short	0x0001
        /*0042*/ 	.short	0x0008
        /*0044*/ 	.byte	0x00, 0xf4, 0x21, 0x00


	//----- nvinfo : EIATTR_KPARAM_INFO
	.align		4
.L_18:
        /*0048*/ 	.byte	0x04, 0x17
        /*004a*/ 	.short	(.L_20 - .L_19)
.L_19:
        /*004c*/ 	.word	0x00000000
        /*0050*/ 	.short	0x0000
        /*0052*/ 	.short	0x0000
        /*0054*/ 	.byte	0x00, 0xf4, 0x21, 0x00


	//----- nvinfo : EIATTR_SPARSE_MMA_MASK
	.align		4
.L_20:
        /*0058*/ 	.byte	0x03, 0x50
        /*005a*/ 	.short	0x0000


	//----- nvinfo : EIATTR_MAXREG_COUNT
	.align		4
        /*005c*/ 	.byte	0x03, 0x1b
        /*005e*/ 	.short	0x00ff


	//----- nvinfo : EIATTR_EXIT_INSTR_OFFSETS
	.align		4
        /*0060*/ 	.byte	0x04, 0x1c
        /*0062*/ 	.short	(.L_22 - .L_21)


	//   ....[0]....
.L_21:
        /*0064*/ 	.word	0x00000260


	//   ....[1]....
        /*0068*/ 	.word	0x00000280


	//----- nvinfo : EIATTR_REQNTID
	.align		4
.L_22:
        /*006c*/ 	.byte	0x04, 0x10
        /*006e*/ 	.short	(.L_24 - .L_23)
.L_23:
        /*0070*/ 	.word	0x00000080
        /*0074*/ 	.word	0x00000001
        /*0078*/ 	.word	0x00000001


	//----- nvinfo : EIATTR_CBANK_PARAM_SIZE
	.align		4
.L_24:
        /*007c*/ 	.byte	0x03, 0x19
        /*007e*/ 	.short	0x0024


	//----- nvinfo : EIATTR_PARAM_CBANK
	.align		4
        /*0080*/ 	.byte	0x04, 0x0a
        /*0082*/ 	.short	(.L_26 - .L_25)
	.align		4
.L_25:
        /*0084*/ 	.word	index@(.nv.constant0.triton_poi_fused_convolution_maximum_mul_pow_rsqrt_sub_3)
        /*0088*/ 	.short	0x0210
        /*008a*/ 	.short	0x0024


	//----- nvinfo : EIATTR_SW_WAR
	.align		4
.L_26:
        /*008c*/ 	.byte	0x04, 0x36
        /*008e*/ 	.short	(.L_28 - .L_27)
.L_27:
        /*0090*/ 	.word	0x00000008
.L_28:


//--------------------- .nv.callgraph             --------------------------
	.section	.nv.callgraph,"",@"SHT_CUDA_CALLGRAPH"
	.align	4
	.sectionentsize	8
	.align		4
        /*0000*/ 	.word	0x00000000
	.align		4
        /*0004*/ 	.word	0xffffffff
	.align		4
        /*0008*/ 	.word	0x00000000
	.align		4
        /*000c*/ 	.word	0xfffffffe
	.align		4
        /*0010*/ 	.word	0x00000000
	.align		4
        /*0014*/ 	.word	0xfffffffd
	.align		4
        /*0018*/ 	.word	0x00000000
	.align		4
        /*001c*/ 	.word	0xfffffffc


//--------------------- .nv.constant4             --------------------------
	.section	.nv.constant4,"a",@progbits
	.align	8
	.align		8
.nv.constant4:
        /*0000*/ 	.dword	_$_str


//--------------------- .text.triton_poi_fused_convolution_maximum_mul_pow_rsqrt_sub_3 --------------------------
	.section	.text.triton_poi_fused_convolution_maximum_mul_pow_rsqrt_sub_3,"ax",@progbits
	.align	128
        .global         triton_poi_fused_convolution_maximum_mul_pow_rsqrt_sub_3
        .type           triton_poi_fused_convolution_maximum_mul_pow_rsqrt_sub_3,@function
        .size           triton_poi_fused_convolution_maximum_mul_pow_rsqrt_sub_3,(.L_x_1 - triton_poi_fused_convolution_maximum_mul_pow_rsqrt_sub_3)
        .other          triton_poi_fused_convolution_maximum_mul_pow_rsqrt_sub_3,@"STO_CUDA_ENTRY STV_DEFAULT"
triton_poi_fused_convolution_maximum_mul_pow_rsqrt_sub_3:
.text.triton_poi_fused_convolution_maximum_mul_pow_rsqrt_sub_3:
[----:B------:R-:W0:Y:S02]  /*0000*/  LDC R1, c[0x0][0x28] ;  /* 0x00000a00ff017b82 */ /* 0x000e240000000800 */
[----:B------:R-:W1:Y:S01]  /*0010*/  S2R R0, SR_TID.X ;  /* 0x0000000000007919 */ /* 0x000e620000002100 */
[----:B------:R-:W-:Y:S01]  /*0020*/  HFMA2.MMA R8, -RZ, RZ, 0, 0 ;  /* 0x00000000ff087435 */ /* 0x000fe200000001ff */
[----:B------:R-:W-:Y:S01]  /*0030*/  CS2R R10, SRZ ;  /* 0x00000000000a7805 */ /* 0x000fe2000001ff00 */
[----:B------:R-:W-:Y:S01]  /*0040*/  ULDC.64 UR4, c[0x0][0x208] ;  /* 0x0000820000047ab9 */ /* 0x000fe20000000a00 */
[----:B------:R-:W2:Y:S01]  /*0050*/  S2R R5, SR_CTAID.X ;  /* 0x0000000000057919 */ /* 0x000ea20000002500 */
[----:B------:R-:W-:Y:S02]  /*0060*/  IMAD.MOV.U32 R13, RZ, RZ, RZ ;  /* 0x000000ffff0d7224 */ /* 0x000fe400078e00ff */
[----:B-1----:R-:W-:Y:S01]  /*0070*/  IMAD.SHL.U32 R0, R0, 0x2, RZ ;  /* 0x0000000200007824 */ /* 0x002fe200078e00ff */
[----:B--2---:R-:W-:-:S04]  /*0080*/  SHF.R.S32.HI R3, RZ, 0x17, R5 ;  /* 0x00000017ff037819 */ /* 0x004fc80000011405 */
[----:B------:R-:W-:Y:S02]  /*0090*/  LOP3.LUT R0, R0, 0xfe, RZ, 0xc0, !PT ;  /* 0x000000fe00007812 */ /* 0x000fe400078ec0ff */
[----:B------:R-:W-:Y:S02]  /*00a0*/  SGXT R3, R3, 0x1 ;  /* 0x000000010303781a */ /* 0x000fe40000000200 */
[----:B------:R-:W-:Y:S02]  /*00b0*/  LEA R0, R5, R0, 0x8 ;  /* 0x0000000005007211 */ /* 0x000fe400078e40ff */
[----:B------:R-:W1:Y:S02]  /*00c0*/  LDC.64 R4, c[0x0][0x218] ;  /* 0x00008600ff047b82 */ /* 0x000e640000000a00 */
[----:B------:R-:W-:Y:S02]  /*00d0*/  LEA.HI R6, R3, R0, RZ, 0x4 ;  /* 0x0000000003067211 */ /* 0x000fe400078f20ff */
[----:B------:R-:W-:-:S02]  /*00e0*/  ISETP.GE.AND P0, PT, R0, 0x100, PT ;  /* 0x000001000000780c */ /* 0x000fc40003f06270 */
[----:B------:R-:W-:Y:S02]  /*00f0*/  SHF.R.S32.HI R6, RZ, 0x4, R6 ;  /* 0x00000004ff067819 */ /* 0x000fe40000011406 */
[----:B------:R-:W2:Y:S02]  /*0100*/  LDC.64 R2, c[0x0][0x210] ;  /* 0x00008400ff027b82 */ /* 0x000ea40000000a00 */
[----:B------:R-:W-:-:S04]  /*0110*/  LEA.HI R7, R6, R6, RZ, 0x2 ;  /* 0x0000000606077211 */ /* 0x000fc800078f10ff */
[----:B------:R-:W-:-:S05]  /*0120*/  LOP3.LUT R7, R7, 0xfffffffc, RZ, 0xc0, !PT ;  /* 0xfffffffc07077812 */ /* 0x000fca00078ec0ff */
[----:B------:R-:W-:-:S04]  /*0130*/  IMAD.IADD R7, R6, 0x1, -R7 ;  /* 0x0000000106077824 */ /* 0x000fc800078e0a07 */
[----:B-1----:R-:W-:Y:S02]  /*0140*/  IMAD.WIDE R4, R7, 0x4, R4 ;  /* 0x0000000407047825 */ /* 0x002fe400078e0204 */
[----:B------:R-:W1:Y:S03]  /*0150*/  LDC.64 R6, c[0x0][0x220] ;  /* 0x00008800ff067b82 */ /* 0x000e660000000a00 */
[----:B------:R-:W3:Y:S01]  /*0160*/  @!P0 LDG.E.EL R8, desc[UR4][R4.64] ;  /* 0x0000000404088981 */ /* 0x000ee2000c2e1900 */
[----:B--2---:R-:W-:-:S03]  /*0170*/  IMAD.WIDE R2, R0, 0x4, R2 ;  /* 0x0000000400027825 */ /* 0x004fc600078e0202 */
[----:B------:R-:W2:Y:S04]  /*0180*/  @!P0 LDG.E.EL R13, desc[UR4][R4.64] ;  /* 0x00000004040d8981 */ /* 0x000ea8000c2e1900 */
[----:B------:R-:W3:Y:S01]  /*0190*/  @!P0 LDG.E.64 R10, desc[UR4][R2.64] ;  /* 0x00000004020a8981 */ /* 0x000ee2000c1e1b00 */
[----:B------:R-:W-:Y:S01]  /*01a0*/  CS2R R14, SRZ ;  /* 0x00000000000e7805 */ /* 0x000fe2000001ff00 */
[----:B-1----:R-:W-:-:S05]  /*01b0*/  IMAD.WIDE R6, R0, 0x4, R6 ;  /* 0x0000000400067825 */ /* 0x002fca00078e0206 */
[----:B------:R-:W4:Y:S01]  /*01c0*/  @!P0 LDG.E.64 R14, desc[UR4][R6.64] ;  /* 0x00000004060e8981 */ /* 0x000f22000c1e1b00 */
[----:B---3--:R-:W-:Y:S02]  /*01d0*/  FADD R17, R8, R11 ;  /* 0x0000000b08117221 */ /* 0x008fe40000000000 */
[----:B------:R-:W1:Y:S01]  /*01e0*/  LDC.64 R8, c[0x0][0x228] ;  /* 0x00008a00ff087b82 */ /* 0x000e620000000a00 */
[----:B--2---:R-:W-:Y:S01]  /*01f0*/  FADD R16, R13, R10 ;  /* 0x0000000a0d107221 */ /* 0x004fe20000000000 */
[----:B------:R-:W4:Y:S08]  /*0200*/  MUFU.RSQ R12, R17 ;  /* 0x00000011000c7308 */ /* 0x000f300000001400 */
[----:B------:R-:W2:Y:S01]  /*0210*/  MUFU.RSQ R11, R16 ;  /* 0x00000010000b7308 */ /* 0x000ea20000001400 */
[----:B------:R3:W-:Y:S01]  /*0220*/  @!P0 STG.E.64 desc[UR4][R2.64], R16 ;  /* 0x0000001002008986 */ /* 0x0007e2000c101b04 */
[----:B----4-:R-:W-:Y:S01]  /*0230*/  FMUL R15, R12, R15 ;  /* 0x0000000f0c0f7220 */ /* 0x010fe20000400000 */
[----:B-1----:R-:W-:-:S04]  /*0240*/  IMAD.WIDE R4, R0, 0x4, R8 ;  /* 0x0000000400047825 */ /* 0x002fc800078e0208 */
[----:B--2---:R-:W-:Y:S01]  /*0250*/  FMUL R14, R11, R14 ;  /* 0x0000000e0b0e7220 */ /* 0x004fe20000400000 */
[----:B---3--:R-:W-:Y:S06]  /*0260*/  @P0 EXIT ;  /* 0x000000000000094d */ /* 0x008fec0003800000 */
[----:B------:R-:W-:Y:S01]  /*0270*/  STG.E.64 desc[UR4][R4.64], R14 ;  /* 0x0000000e04007986 */ /* 0x000fe2000c101b04 */
[----:B------:R-:W-:Y:S05]  /*0280*/  EXIT ;  /* 0x000000000000794d */ /* 0x000fea0003800000 */
.L_x_0:
[----:B------:R-:W-:-:S00]  /*0290*/  BRA `(.L_x_0) ;  /* 0xfffffffc00fc7947 */ /* 0x000fc0000383ffff */
[----:B------:R-:W-:-:S00]  /*02a0*/  NOP ;  /* 0x0000000000007918 */ /* 0x000fc00000000000 */
        /* <DEDUP_REMOVED lines=13> */
.L_x_1:


//--------------------- .nv.global.init           --------------------------
	.section	.nv.global.init,"aw",@progbits
.nv.global.init:
	.type		_$_str,@object
	.size		_$_str,(.L_0 - _$_str)
_$_str:
        /*0000*/ 	.byte	0x5f, 0x5f, 0x43, 0x55, 0x44, 0x41, 0x5f, 0x46, 0x54, 0x5a, 0x00
.L_0:


//--------------------- .nv.constant0.triton_poi_fused_convolution_maximum_mul_pow_rsqrt_sub_3 --------------------------
	.section	.nv.constant0.triton_poi_fused_convolution_maximum_mul_pow_rsqrt_sub_3,"a",@progbits
	.sectionflags	@""
	.align	4
.nv.constant0.triton_poi_fused_convolution_maximum_mul_pow_rsqrt_sub_3:
	.zero		564
